//
// Generated by NVIDIA NVVM Compiler
//
// Compiler Build ID: CL-36424714
// Cuda compilation tools, release 13.0, V13.0.88
// Based on NVVM 20.0.0
//

.version 9.0
.target sm_100
.address_size 64

	// .globl	_Z10inc_kernelPiii
.extern .shared .align 16 .b8 temp[];

.visible .entry _Z10inc_kernelPiii(
	.param .u64 .ptr .align 1 _Z10inc_kernelPiii_param_0,
	.param .u32 _Z10inc_kernelPiii_param_1,
	.param .u32 _Z10inc_kernelPiii_param_2
)
{
	.reg .pred 	%p<3>;
	.reg .b32 	%r<13>;
	.reg .b64 	%rd<5>;

	ld.param.u64 	%rd2, [_Z10inc_kernelPiii_param_0];
	ld.param.u32 	%r6, [_Z10inc_kernelPiii_param_1];
	ld.param.u32 	%r7, [_Z10inc_kernelPiii_param_2];
	mov.u32 	%r8, %tid.x;
	mov.u32 	%r1, %ntid.x;
	mov.u32 	%r9, %ctaid.x;
	mad.lo.s32 	%r12, %r1, %r9, %r8;
	setp.ge.u32 	%p1, %r12, %r7;
	@%p1 bra 	$L__BB0_3;
	mov.u32 	%r10, %nctaid.x;
	mul.lo.s32 	%r3, %r1, %r10;
	cvta.to.global.u64 	%rd1, %rd2;
$L__BB0_2:
	add.s32 	%r11, %r12, %r6;
	mul.wide.u32 	%rd3, %r12, 4;
	add.s64 	%rd4, %rd1, %rd3;
	st.global.u32 	[%rd4], %r11;
	add.s32 	%r12, %r12, %r3;
	setp.lt.u32 	%p2, %r12, %r7;
	@%p2 bra 	$L__BB0_2;
$L__BB0_3:
	ret;

}
	// .globl	_Z10sum_kernelPiS_i
.visible .entry _Z10sum_kernelPiS_i(
	.param .u64 .ptr .align 1 _Z10sum_kernelPiS_i_param_0,
	.param .u64 .ptr .align 1 _Z10sum_kernelPiS_i_param_1,
	.param .u32 _Z10sum_kernelPiS_i_param_2
)
{
	.reg .pred 	%p<16>;
	.reg .b32 	%r<199>;
	.reg .b64 	%rd<65>;

	ld.param.u64 	%rd2, [_Z10sum_kernelPiS_i_param_0];
	ld.param.u64 	%rd3, [_Z10sum_kernelPiS_i_param_1];
	ld.param.u32 	%r58, [_Z10sum_kernelPiS_i_param_2];
	cvta.to.global.u64 	%rd1, %rd3;
	mov.u32 	%r1, %tid.x;
	mov.u32 	%r2, %ntid.x;
	mov.u32 	%r60, %ctaid.x;
	mul.lo.s32 	%r3, %r2, %r60;
	add.s32 	%r4, %r3, %r1;
	shr.s32 	%r61, %r58, 31;
	shr.u32 	%r62, %r61, 30;
	add.s32 	%r63, %r58, %r62;
	shr.s32 	%r5, %r63, 2;
	setp.ge.s32 	%p1, %r4, %r5;
	mov.b32 	%r194, 0;
	@%p1 bra 	$L__BB1_3;
	mov.u32 	%r65, %nctaid.x;
	mul.lo.s32 	%r6, %r2, %r65;
	mov.b32 	%r194, 0;
	mov.u32 	%r176, %r4;
$L__BB1_2:
	mul.wide.s32 	%rd4, %r176, 16;
	add.s64 	%rd5, %rd1, %rd4;
	ld.global.v4.u32 	{%r66, %r67, %r68, %r69}, [%rd5];
	add.s32 	%r70, %r66, %r194;
	add.s32 	%r71, %r70, %r67;
	add.s32 	%r72, %r71, %r68;
	add.s32 	%r194, %r72, %r69;
	add.s32 	%r176, %r176, %r6;
	setp.lt.s32 	%p2, %r176, %r5;
	@%p2 bra 	$L__BB1_2;
$L__BB1_3:
	shl.b32 	%r12, %r5, 2;
	add.s32 	%r186, %r12, %r4;
	setp.ge.u32 	%p3, %r186, %r58;
	@%p3 bra 	$L__BB1_17;
	add.s32 	%r74, %r186, 4;
	max.u32 	%r75, %r58, %r74;
	not.b32 	%r76, %r3;
	add.s32 	%r77, %r75, %r76;
	add.s32 	%r78, %r1, %r12;
	sub.s32 	%r79, %r77, %r78;
	shr.u32 	%r80, %r79, 2;
	add.s32 	%r14, %r80, 1;
	and.b32  	%r15, %r14, 15;
	setp.lt.u32 	%p4, %r79, 60;
	@%p4 bra 	$L__BB1_8;
	add.s32 	%r180, %r186, 32;
	and.b32  	%r81, %r14, 2147483632;
	neg.s32 	%r179, %r81;
$L__BB1_6:
	.pragma "nounroll";
	add.s32 	%r82, %r180, -32;
	mul.wide.u32 	%rd6, %r82, 4;
	add.s64 	%rd7, %rd1, %rd6;
	ld.global.u32 	%r83, [%rd7];
	add.s32 	%r84, %r83, %r194;
	add.s32 	%r85, %r180, -28;
	mul.wide.u32 	%rd8, %r85, 4;
	add.s64 	%rd9, %rd1, %rd8;
	ld.global.u32 	%r86, [%rd9];
	add.s32 	%r87, %r86, %r84;
	add.s32 	%r88, %r180, -24;
	mul.wide.u32 	%rd10, %r88, 4;
	add.s64 	%rd11, %rd1, %rd10;
	ld.global.u32 	%r89, [%rd11];
	add.s32 	%r90, %r89, %r87;
	add.s32 	%r91, %r180, -20;
	mul.wide.u32 	%rd12, %r91, 4;
	add.s64 	%rd13, %rd1, %rd12;
	ld.global.u32 	%r92, [%rd13];
	add.s32 	%r93, %r92, %r90;
	add.s32 	%r94, %r180, -16;
	mul.wide.u32 	%rd14, %r94, 4;
	add.s64 	%rd15, %rd1, %rd14;
	ld.global.u32 	%r95, [%rd15];
	add.s32 	%r96, %r95, %r93;
	add.s32 	%r97, %r180, -12;
	mul.wide.u32 	%rd16, %r97, 4;
	add.s64 	%rd17, %rd1, %rd16;
	ld.global.u32 	%r98, [%rd17];
	add.s32 	%r99, %r98, %r96;
	add.s32 	%r100, %r180, -8;
	mul.wide.u32 	%rd18, %r100, 4;
	add.s64 	%rd19, %rd1, %rd18;
	ld.global.u32 	%r101, [%rd19];
	add.s32 	%r102, %r101, %r99;
	add.s32 	%r103, %r180, -4;
	mul.wide.u32 	%rd20, %r103, 4;
	add.s64 	%rd21, %rd1, %rd20;
	ld.global.u32 	%r104, [%rd21];
	add.s32 	%r105, %r104, %r102;
	add.s32 	%r106, %r180, 28;
	mul.wide.u32 	%rd22, %r180, 4;
	add.s64 	%rd23, %rd1, %rd22;
	ld.global.u32 	%r107, [%rd23];
	add.s32 	%r108, %r107, %r105;
	add.s32 	%r109, %r180, 4;
	mul.wide.u32 	%rd24, %r109, 4;
	add.s64 	%rd25, %rd1, %rd24;
	ld.global.u32 	%r110, [%rd25];
	add.s32 	%r111, %r110, %r108;
	add.s32 	%r112, %r180, 8;
	mul.wide.u32 	%rd26, %r112, 4;
	add.s64 	%rd27, %rd1, %rd26;
	ld.global.u32 	%r113, [%rd27];
	add.s32 	%r114, %r113, %r111;
	add.s32 	%r115, %r180, 12;
	mul.wide.u32 	%rd28, %r115, 4;
	add.s64 	%rd29, %rd1, %rd28;
	ld.global.u32 	%r116, [%rd29];
	add.s32 	%r117, %r116, %r114;
	add.s32 	%r118, %r180, 16;
	mul.wide.u32 	%rd30, %r118, 4;
	add.s64 	%rd31, %rd1, %rd30;
	ld.global.u32 	%r119, [%rd31];
	add.s32 	%r120, %r119, %r117;
	add.s32 	%r121, %r180, 20;
	mul.wide.u32 	%rd32, %r121, 4;
	add.s64 	%rd33, %rd1, %rd32;
	ld.global.u32 	%r122, [%rd33];
	add.s32 	%r123, %r122, %r120;
	add.s32 	%r124, %r180, 24;
	mul.wide.u32 	%rd34, %r124, 4;
	add.s64 	%rd35, %rd1, %rd34;
	ld.global.u32 	%r125, [%rd35];
	add.s32 	%r126, %r125, %r123;
	mul.wide.u32 	%rd36, %r106, 4;
	add.s64 	%rd37, %rd1, %rd36;
	ld.global.u32 	%r127, [%rd37];
	add.s32 	%r194, %r127, %r126;
	add.s32 	%r180, %r180, 64;
	add.s32 	%r179, %r179, 16;
	setp.ne.s32 	%p5, %r179, 0;
	@%p5 bra 	$L__BB1_6;
	add.s32 	%r186, %r180, -32;
$L__BB1_8:
	setp.eq.s32 	%p6, %r15, 0;
	@%p6 bra 	$L__BB1_17;
	and.b32  	%r28, %r14, 7;
	setp.lt.u32 	%p7, %r15, 8;
	@%p7 bra 	$L__BB1_11;
	mul.wide.u32 	%rd38, %r186, 4;
	add.s64 	%rd39, %rd1, %rd38;
	ld.global.u32 	%r129, [%rd39];
	add.s32 	%r130, %r129, %r194;
	add.s32 	%r131, %r186, 4;
	mul.wide.u32 	%rd40, %r131, 4;
	add.s64 	%rd41, %rd1, %rd40;
	ld.global.u32 	%r132, [%rd41];
	add.s32 	%r133, %r132, %r130;
	add.s32 	%r134, %r186, 8;
	mul.wide.u32 	%rd42, %r134, 4;
	add.s64 	%rd43, %rd1, %rd42;
	ld.global.u32 	%r135, [%rd43];
	add.s32 	%r136, %r135, %r133;
	add.s32 	%r137, %r186, 12;
	mul.wide.u32 	%rd44, %r137, 4;
	add.s64 	%rd45, %rd1, %rd44;
	ld.global.u32 	%r138, [%rd45];
	add.s32 	%r139, %r138, %r136;
	add.s32 	%r140, %r186, 16;
	mul.wide.u32 	%rd46, %r140, 4;
	add.s64 	%rd47, %rd1, %rd46;
	ld.global.u32 	%r141, [%rd47];
	add.s32 	%r142, %r141, %r139;
	add.s32 	%r143, %r186, 20;
	mul.wide.u32 	%rd48, %r143, 4;
	add.s64 	%rd49, %rd1, %rd48;
	ld.global.u32 	%r144, [%rd49];
	add.s32 	%r145, %r144, %r142;
	add.s32 	%r146, %r186, 24;
	mul.wide.u32 	%rd50, %r146, 4;
	add.s64 	%rd51, %rd1, %rd50;
	ld.global.u32 	%r147, [%rd51];
	add.s32 	%r148, %r147, %r145;
	add.s32 	%r149, %r186, 28;
	mul.wide.u32 	%rd52, %r149, 4;
	add.s64 	%rd53, %rd1, %rd52;
	ld.global.u32 	%r150, [%rd53];
	add.s32 	%r194, %r150, %r148;
	add.s32 	%r186, %r186, 32;
$L__BB1_11:
	setp.eq.s32 	%p8, %r28, 0;
	@%p8 bra 	$L__BB1_17;
	and.b32  	%r34, %r14, 3;
	setp.lt.u32 	%p9, %r28, 4;
	@%p9 bra 	$L__BB1_14;
	mul.wide.u32 	%rd54, %r186, 4;
	add.s64 	%rd55, %rd1, %rd54;
	ld.global.u32 	%r152, [%rd55];
	add.s32 	%r153, %r152, %r194;
	add.s32 	%r154, %r186, 4;
	mul.wide.u32 	%rd56, %r154, 4;
	add.s64 	%rd57, %rd1, %rd56;
	ld.global.u32 	%r155, [%rd57];
	add.s32 	%r156, %r155, %r153;
	add.s32 	%r157, %r186, 8;
	mul.wide.u32 	%rd58, %r157, 4;
	add.s64 	%rd59, %rd1, %rd58;
	ld.global.u32 	%r158, [%rd59];
	add.s32 	%r159, %r158, %r156;
	add.s32 	%r160, %r186, 12;
	mul.wide.u32 	%rd60, %r160, 4;
	add.s64 	%rd61, %rd1, %rd60;
	ld.global.u32 	%r161, [%rd61];
	add.s32 	%r194, %r161, %r159;
	add.s32 	%r186, %r186, 16;
$L__BB1_14:
	setp.eq.s32 	%p10, %r34, 0;
	@%p10 bra 	$L__BB1_17;
	neg.s32 	%r191, %r34;
$L__BB1_16:
	.pragma "nounroll";
	mul.wide.u32 	%rd62, %r186, 4;
	add.s64 	%rd63, %rd1, %rd62;
	ld.global.u32 	%r162, [%rd63];
	add.s32 	%r194, %r162, %r194;
	add.s32 	%r186, %r186, 4;
	add.s32 	%r191, %r191, 1;
	setp.ne.s32 	%p11, %r191, 0;
	@%p11 bra 	$L__BB1_16;
$L__BB1_17:
	mov.u32 	%r163, %tid.y;
	mov.u32 	%r164, %tid.z;
	mov.u32 	%r165, %ntid.y;
	mad.lo.s32 	%r166, %r164, %r165, %r163;
	mul.lo.s32 	%r48, %r166, %r2;
	add.s32 	%r49, %r48, %r1;
	mul.lo.s32 	%r167, %r2, %r165;
	mov.u32 	%r168, %ntid.z;
	mul.lo.s32 	%r195, %r167, %r168;
	setp.lt.u32 	%p12, %r195, 2;
	@%p12 bra 	$L__BB1_22;
	shl.b32 	%r169, %r49, 2;
	mov.u32 	%r170, temp;
	add.s32 	%r51, %r170, %r169;
$L__BB1_19:
	shr.u32 	%r54, %r195, 1;
	st.shared.u32 	[%r51], %r194;
	barrier.sync 	0;
	setp.le.u32 	%p13, %r54, %r49;
	@%p13 bra 	$L__BB1_21;
	shl.b32 	%r171, %r54, 2;
	add.s32 	%r172, %r51, %r171;
	ld.shared.u32 	%r173, [%r172];
	add.s32 	%r194, %r173, %r194;
$L__BB1_21:
	barrier.sync 	0;
	setp.gt.u32 	%p14, %r195, 3;
	mov.u32 	%r195, %r54;
	@%p14 bra 	$L__BB1_19;
$L__BB1_22:
	or.b32  	%r174, %r48, %r1;
	setp.ne.s32 	%p15, %r174, 0;
	@%p15 bra 	$L__BB1_24;
	cvta.to.global.u64 	%rd64, %rd2;
	atom.global.add.u32 	%r175, [%rd64], %r194;
$L__BB1_24:
	ret;

}


// ===== COMPILED SASS (sm_100) =====

	.target	sm_100

	.elftype	@"ET_EXEC"


//--------------------- .note.nv.tkinfo           --------------------------
	.section	.note.nv.tkinfo,"",@"SHT_NOTE"
	.sectionflags	@"SHF_NOTE_NV_TKINFO"
	.tkinfo
        /*0018*/ 	.word	0x00000002
        /*0030*/ 	.string	""
        /*0030*/ 	.string	"ptxas"
        /*0030*/ 	.string	"Cuda compilation tools, release 13.0, V13.0.88"
        /*0030*/ 	.string	"Build cuda_13.0.r13.0/compiler.36424714_0"
        /*0030*/ 	.string	"-arch sm_100 -m 64 "



//--------------------- .note.nv.cuinfo           --------------------------
	.section	.note.nv.cuinfo,"",@"SHT_NOTE"
	.sectionflags	@"SHF_NOTE_NV_CUINFO"
        /*0018*/ 	.short	0x0002
        /*001a*/ 	.short	0x0064
        /*001c*/ 	.short	0x0082
	.zero		2


//--------------------- .nv.info                  --------------------------
	.section	.nv.info,"",@"SHT_CUDA_INFO"
	.align	4


	//----- nvinfo : EIATTR_REGCOUNT
	.align		4
        /*0000*/ 	.byte	0x04, 0x2f
        /*0002*/ 	.short	(.L_1 - .L_0)
	.align		4
.L_0:
        /*0004*/ 	.word	index@(_Z10inc_kernelPiii)
        /*0008*/ 	.word	0x0000000a


	//----- nvinfo : EIATTR_FRAME_SIZE
	.align		4
.L_1:
        /*000c*/ 	.byte	0x04, 0x11
        /*000e*/ 	.short	(.L_3 - .L_2)
	.align		4
.L_2:
        /*0010*/ 	.word	index@(_Z10inc_kernelPiii)
        /*0014*/ 	.word	0x00000000


	//----- nvinfo : EIATTR_REGCOUNT
	.align		4
.L_3:
        /*0018*/ 	.byte	0x04, 0x2f
        /*001a*/ 	.short	(.L_5 - .L_4)
	.align		4
.L_4:
        /*001c*/ 	.word	index@(_Z10sum_kernelPiS_i)
        /*0020*/ 	.word	0x00000020


	//----- nvinfo : EIATTR_FRAME_SIZE
	.align		4
.L_5:
        /*0024*/ 	.byte	0x04, 0x11
        /*0026*/ 	.short	(.L_7 - .L_6)
	.align		4
.L_6:
        /*0028*/ 	.word	index@(_Z10sum_kernelPiS_i)
        /*002c*/ 	.word	0x00000000


	//----- nvinfo : EIATTR_MIN_STACK_SIZE
	.align		4
.L_7:
        /*0030*/ 	.byte	0x04, 0x12
        /*0032*/ 	.short	(.L_9 - .L_8)
	.align		4
.L_8:
        /*0034*/ 	.word	index@(_Z10sum_kernelPiS_i)
        /*0038*/ 	.word	0x00000000


	//----- nvinfo : EIATTR_MIN_STACK_SIZE
	.align		4
.L_9:
        /*003c*/ 	.byte	0x04, 0x12
        /*003e*/ 	.short	(.L_11 - .L_10)
	.align		4
.L_10:
        /*0040*/ 	.word	index@(_Z10inc_kernelPiii)
        /*0044*/ 	.word	0x00000000
.L_11:


//--------------------- .nv.compat                --------------------------
	.section	.nv.compat,"",@"SHT_CUDA_COMPAT_INFO"
	.align	4
        /*0000*/ 	.byte	0x02, 0x09, 0x00, 0x00, 0x02, 0x02, 0x01, 0x00, 0x02, 0x05, 0x05, 0x00, 0x03, 0x07, 0x01, 0x01
        /*0010*/ 	.byte	0x02, 0x03, 0x00, 0x00, 0x02, 0x06, 0x01, 0x00, 0x04, 0x0b, 0x08, 0x00, 0x09, 0x00, 0x00, 0x00
        /*0020*/ 	.byte	0x00, 0x00, 0x00, 0x00


//--------------------- .nv.info._Z10sum_kernelPiS_i --------------------------
	.section	.nv.info._Z10sum_kernelPiS_i,"",@"SHT_CUDA_INFO"
	.sectionflags	@""
	.align	4


	//----- nvinfo : EIATTR_CUDA_API_VERSION
	.align		4
        /*0000*/ 	.byte	0x04, 0x37
        /*0002*/ 	.short	(.L_13 - .L_12)
.L_12:
        /*0004*/ 	.word	0x00000082


	//----- nvinfo : EIATTR_KPARAM_INFO
	.align		4
.L_13:
        /*0008*/ 	.byte	0x04, 0x17
        /*000a*/ 	.short	(.L_15 - .L_14)
.L_14:
        /*000c*/ 	.word	0x00000000
        /*0010*/ 	.short	0x0002
        /*0012*/ 	.short	0x0010
        /*0014*/ 	.byte	0x00, 0xf0, 0x11, 0x00


	//----- nvinfo : EIATTR_KPARAM_INFO
	.align		4
.L_15:
        /*0018*/ 	.byte	0x04, 0x17
        /*001a*/ 	.short	(.L_17 - .L_16)
.L_16:
        /*001c*/ 	.word	0x00000000
        /*0020*/ 	.short	0x0001
        /*0022*/ 	.short	0x0008
        /*0024*/ 	.byte	0x00, 0xf5, 0x21, 0x00


	//----- nvinfo : EIATTR_KPARAM_INFO
	.align		4
.L_17:
        /*0028*/ 	.byte	0x04, 0x17
        /*002a*/ 	.short	(.L_19 - .L_18)
.L_18:
        /*002c*/ 	.word	0x00000000
        /*0030*/ 	.short	0x0000
        /*0032*/ 	.short	0x0000
        /*0034*/ 	.byte	0x00, 0xf5, 0x21, 0x00


	//----- nvinfo : EIATTR_SPARSE_MMA_MASK
	.align		4
.L_19:
        /*0038*/ 	.byte	0x03, 0x50
        /*003a*/ 	.short	0x0000


	//----- nvinfo : EIATTR_MAXREG_COUNT
	.align		4
        /*003c*/ 	.byte	0x03, 0x1b
        /*003e*/ 	.short	0x00ff


	//----- nvinfo : EIATTR_NUM_BARRIERS
	.align		4
        /*0040*/ 	.byte	0x02, 0x4c
        /*0042*/ 	.byte	0x01
	.zero		1


	//----- nvinfo : EIATTR_MERCURY_ISA_VERSION
	.align		4
        /*0044*/ 	.byte	0x03, 0x5f
        /*0046*/ 	.short	0x0101


	//----- nvinfo : EIATTR_INT_WARP_WIDE_INSTR_OFFSETS
	.align		4
        /*0048*/ 	.byte	0x04, 0x31
        /*004a*/ 	.short	(.L_21 - .L_20)


	//   ....[0]....
.L_20:
        /*004c*/ 	.word	0x00000d10


	//   ....[1]....
        /*0050*/ 	.word	0x00000d30


	//----- nvinfo : EIATTR_COOP_GROUP_MASK_REGIDS
	.align		4
.L_21:
        /*0054*/ 	.byte	0x04, 0x29
        /*0056*/ 	.short	(.L_23 - .L_22)


	//   ....[0]....
.L_22:
        /*0058*/ 	.word	0xffffffff


	//   ....[1]....
        /*005c*/ 	.word	0xffffffff


	//----- nvinfo : EIATTR_COOP_GROUP_INSTR_OFFSETS
	.align		4
.L_23:
        /*0060*/ 	.byte	0x04, 0x28
        /*0062*/ 	.short	(.L_25 - .L_24)


	//   ....[0]....
.L_24:
        /*0064*/ 	.word	0x00000c60


	//   ....[1]....
        /*0068*/ 	.word	0x00000cd0


	//----- nvinfo : EIATTR_VRC_CTA_INIT_COUNT
	.align		4
.L_25:
        /*006c*/ 	.byte	0x02, 0x4a
	.zero		1
	.zero		1


	//----- nvinfo : EIATTR_EXIT_INSTR_OFFSETS
	.align		4
        /*0070*/ 	.byte	0x04, 0x1c
        /*0072*/ 	.short	(.L_27 - .L_26)


	//   ....[0]....
.L_26:
        /*0074*/ 	.word	0x00000cf0


	//   ....[1]....
        /*0078*/ 	.word	0x00000d80


	//----- nvinfo : EIATTR_CRS_STACK_SIZE
	.align		4
.L_27:
        /*007c*/ 	.byte	0x04, 0x1e
        /*007e*/ 	.short	(.L_29 - .L_28)
.L_28:
        /*0080*/ 	.word	0x00000000


	//----- nvinfo : EIATTR_CBANK_PARAM_SIZE
	.align		4
.L_29:
        /*0084*/ 	.byte	0x03, 0x19
        /*0086*/ 	.short	0x0014


	//----- nvinfo : EIATTR_PARAM_CBANK
	.align		4
        /*0088*/ 	.byte	0x04, 0x0a
        /*008a*/ 	.short	(.L_31 - .L_30)
	.align		4
.L_30:
        /*008c*/ 	.word	index@(.nv.constant0._Z10sum_kernelPiS_i)
        /*0090*/ 	.short	0x0380
        /*0092*/ 	.short	0x0014


	//----- nvinfo : EIATTR_SW_WAR
	.align		4
.L_31:
        /*0094*/ 	.byte	0x04, 0x36
        /*0096*/ 	.short	(.L_33 - .L_32)
.L_32:
        /*0098*/ 	.word	0x00000008
.L_33:


//--------------------- .nv.info._Z10inc_kernelPiii --------------------------
	.section	.nv.info._Z10inc_kernelPiii,"",@"SHT_CUDA_INFO"
	.sectionflags	@""
	.align	4


	//----- nvinfo : EIATTR_CUDA_API_VERSION
	.align		4
        /*0000*/ 	.byte	0x04, 0x37
        /*0002*/ 	.short	(.L_35 - .L_34)
.L_34:
        /*0004*/ 	.word	0x00000082


	//----- nvinfo : EIATTR_KPARAM_INFO
	.align		4
.L_35:
        /*0008*/ 	.byte	0x04, 0x17
        /*000a*/ 	.short	(.L_37 - .L_36)
.L_36:
        /*000c*/ 	.word	0x00000000
        /*0010*/ 	.short	0x0002
        /*0012*/ 	.short	0x000c
        /*0014*/ 	.byte	0x00, 0xf0, 0x11, 0x00


	//----- nvinfo : EIATTR_KPARAM_INFO
	.align		4
.L_37:
        /*0018*/ 	.byte	0x04, 0x17
        /*001a*/ 	.short	(.L_39 - .L_38)
.L_38:
        /*001c*/ 	.word	0x00000000
        /*0020*/ 	.short	0x0001
        /*0022*/ 	.short	0x0008
        /*0024*/ 	.byte	0x00, 0xf0, 0x11, 0x00


	//----- nvinfo : EIATTR_KPARAM_INFO
	.align		4
.L_39:
        /*0028*/ 	.byte	0x04, 0x17
        /*002a*/ 	.short	(.L_41 - .L_40)
.L_40:
        /*002c*/ 	.word	0x00000000
        /*0030*/ 	.short	0x0000
        /*0032*/ 	.short	0x0000
        /*0034*/ 	.byte	0x00, 0xf5, 0x21, 0x00


	//----- nvinfo : EIATTR_SPARSE_MMA_MASK
	.align		4
.L_41:
        /*0038*/ 	.byte	0x03, 0x50
        /*003a*/ 	.short	0x0000


	//----- nvinfo : EIATTR_MAXREG_COUNT
	.align		4
        /*003c*/ 	.byte	0x03, 0x1b
        /*003e*/ 	.short	0x00ff


	//----- nvinfo : EIATTR_MERCURY_ISA_VERSION
	.align		4
        /*0040*/ 	.byte	0x03, 0x5f
        /*0042*/ 	.short	0x0101


	//----- nvinfo : EIATTR_VRC_CTA_INIT_COUNT
	.align		4
        /*0044*/ 	.byte	0x02, 0x4a
	.zero		1
	.zero		1


	//----- nvinfo : EIATTR_EXIT_INSTR_OFFSETS
	.align		4
        /*0048*/ 	.byte	0x04, 0x1c
        /*004a*/ 	.short	(.L_43 - .L_42)


	//   ....[0]....
.L_42:
        /*004c*/ 	.word	0x00000070


	//   ....[1]....
        /*0050*/ 	.word	0x00000130


	//----- nvinfo : EIATTR_CRS_STACK_SIZE
	.align		4
.L_43:
        /*0054*/ 	.byte	0x04, 0x1e
        /*0056*/ 	.short	(.L_45 - .L_44)
.L_44:
        /*0058*/ 	.word	0x00000000


	//----- nvinfo : EIATTR_CBANK_PARAM_SIZE
	.align		4
.L_45:
        /*005c*/ 	.byte	0x03, 0x19
        /*005e*/ 	.short	0x0010


	//----- nvinfo : EIATTR_PARAM_CBANK
	.align		4
        /*0060*/ 	.byte	0x04, 0x0a
        /*0062*/ 	.short	(.L_47 - .L_46)
	.align		4
.L_46:
        /*0064*/ 	.word	index@(.nv.constant0._Z10inc_kernelPiii)
        /*0068*/ 	.short	0x0380
        /*006a*/ 	.short	0x0010


	//----- nvinfo : EIATTR_SW_WAR
	.align		4
.L_47:
        /*006c*/ 	.byte	0x04, 0x36
        /*006e*/ 	.short	(.L_49 - .L_48)
.L_48:
        /*0070*/ 	.word	0x00000008
.L_49:


//--------------------- .nv.callgraph             --------------------------
	.section	.nv.callgraph,"",@"SHT_CUDA_CALLGRAPH"
	.align	4
	.sectionentsize	8
	.align		4
        /*0000*/ 	.word	0x00000000
	.align		4
        /*0004*/ 	.word	0xffffffff
	.align		4
        /*0008*/ 	.word	0x00000000
	.align		4
        /*000c*/ 	.word	0xfffffffe
	.align		4
        /*0010*/ 	.word	0x00000000
	.align		4
        /*0014*/ 	.word	0xfffffffd
	.align		4
        /*0018*/ 	.word	0x00000000
	.align		4
        /*001c*/ 	.word	0xfffffffc


//--------------------- .text._Z10sum_kernelPiS_i --------------------------
	.section	.text._Z10sum_kernelPiS_i,"ax",@progbits
	.align	128
        .global         _Z10sum_kernelPiS_i
        .type           _Z10sum_kernelPiS_i,@function
        .size           _Z10sum_kernelPiS_i,(.L_x_19 - _Z10sum_kernelPiS_i)
        .other          _Z10sum_kernelPiS_i,@"STO_CUDA_ENTRY STV_DEFAULT"
_Z10sum_kernelPiS_i:
.text._Z10sum_kernelPiS_i:
[----:B------:R-:W-:Y:S01]  /*0000*/  LDC R1, c[0x0][0x37c] ;  /* 0x0000df00ff017b82 */ /* 0x000fe20000000800 */
[----:B------:R-:W0:Y:S07]  /*0010*/  S2R R0, SR_TID.X ;  /* 0x0000000000007919 */ /* 0x000e2e0000002100 */
[----:B------:R-:W1:Y:S01]  /*0020*/  LDC R13, c[0x0][0x390] ;  /* 0x0000e400ff0d7b82 */ /* 0x000e620000000800 */
[----:B------:R-:W2:Y:S01]  /*0030*/  LDCU UR6, c[0x0][0x360] ;  /* 0x00006c00ff0677ac */ /* 0x000ea20008000800 */
[----:B------:R-:W-:Y:S01]  /*0040*/  BSSY.RECONVERGENT B0, `(.L_x_0) ;  /* 0x0000019000007945 */ /* 0x000fe20003800200 */
[----:B------:R-:W-:Y:S01]  /*0050*/  HFMA2 R6, -RZ, RZ, 0, 0 ;  /* 0x00000000ff067431 */ /* 0x000fe200000001ff */
[----:B------:R-:W3:Y:S04]  /*0060*/  LDCU.64 UR8, c[0x0][0x358] ;  /* 0x00006b00ff0877ac */ /* 0x000ee80008000a00 */
[----:B------:R-:W2:Y:S01]  /*0070*/  S2UR UR4, SR_CTAID.X ;  /* 0x00000000000479c3 */ /* 0x000ea20000002500 */
[----:B-1----:R-:W-:-:S04]  /*0080*/  SHF.R.S32.HI R2, RZ, 0x1f, R13 ;  /* 0x0000001fff027819 */ /* 0x002fc8000001140d */
[----:B------:R-:W-:Y:S01]  /*0090*/  LEA.HI R2, R2, R13, RZ, 0x2 ;  /* 0x0000000d02027211 */ /* 0x000fe200078f10ff */
[----:B--2---:R-:W-:-:S03]  /*00a0*/  UIMAD UR4, UR6, UR4, URZ ;  /* 0x00000004060472a4 */ /* 0x004fc6000f8e02ff */
[----:B------:R-:W-:-:S03]  /*00b0*/  SHF.R.S32.HI R5, RZ, 0x2, R2 ;  /* 0x00000002ff057819 */ /* 0x000fc60000011402 */
[----:B0-----:R-:W-:-:S04]  /*00c0*/  VIADD R4, R0, UR4 ;  /* 0x0000000400047c36 */ /* 0x001fc80008000000 */
[----:B------:R-:W-:Y:S01]  /*00d0*/  IMAD R12, R5, 0x4, R4 ;  /* 0x00000004050c7824 */ /* 0x000fe200078e0204 */
[----:B------:R-:W-:-:S04]  /*00e0*/  ISETP.GE.AND P0, PT, R4, R5, PT ;  /* 0x000000050400720c */ /* 0x000fc80003f06270 */
[----:B------:R-:W-:-:S09]  /*00f0*/  ISETP.GE.U32.AND P1, PT, R12, R13, PT ;  /* 0x0000000d0c00720c */ /* 0x000fd20003f26070 */
[----:B---3--:R-:W-:Y:S05]  /*0100*/  @P0 BRA `(.L_x_1) ;  /* 0x0000000000300947 */ /* 0x008fea0003800000 */
[----:B------:R-:W0:Y:S01]  /*0110*/  LDC R8, c[0x0][0x370] ;  /* 0x0000dc00ff087b82 */ /* 0x000e220000000800 */
[----:B------:R-:W-:Y:S02]  /*0120*/  IMAD.MOV.U32 R7, RZ, RZ, R4 ;  /* 0x000000ffff077224 */ /* 0x000fe400078e0004 */
[----:B------:R-:W-:-:S05]  /*0130*/  IMAD.MOV.U32 R6, RZ, RZ, RZ ;  /* 0x000000ffff067224 */ /* 0x000fca00078e00ff */
[----:B------:R-:W1:Y:S01]  /*0140*/  LDC.64 R2, c[0x0][0x388] ;  /* 0x0000e200ff027b82 */ /* 0x000e620000000a00 */
[----:B0-----:R-:W-:-:S07]  /*0150*/  IMAD R4, R8, UR6, RZ ;  /* 0x0000000608047c24 */ /* 0x001fce000f8e02ff */
.L_x_2:
[----:B-1----:R-:W-:-:S06]  /*0160*/  IMAD.WIDE R8, R7, 0x10, R2 ;  /* 0x0000001007087825 */ /* 0x002fcc00078e0202 */
[----:B------:R-:W2:Y:S01]  /*0170*/  LDG.E.128 R8, desc[UR8][R8.64] ;  /* 0x0000000808087981 */ /* 0x000ea2000c1e1d00 */
[----:B------:R-:W-:-:S04]  /*0180*/  IADD3 R7, PT, PT, R4, R7, RZ ;  /* 0x0000000704077210 */ /* 0x000fc80007ffe0ff */
[----:B------:R-:W-:Y:S02]  /*0190*/  ISETP.GE.AND P0, PT, R7, R5, PT ;  /* 0x000000050700720c */ /* 0x000fe40003f06270 */
[----:B--2---:R-:W-:-:S04]  /*01a0*/  IADD3 R6, PT, PT, R9, R8, R6 ;  /* 0x0000000809067210 */ /* 0x004fc80007ffe006 */
[----:B------:R-:W-:-:S07]  /*01b0*/  IADD3 R6, PT, PT, R11, R6, R10 ;  /* 0x000000060b067210 */ /* 0x000fce0007ffe00a */
[----:B------:R-:W-:Y:S05]  /*01c0*/  @!P0 BRA `(.L_x_2) ;  /* 0xfffffffc00e48947 */ /* 0x000fea000383ffff */
.L_x_1:
[----:B------:R-:W-:Y:S05]  /*01d0*/  BSYNC.RECONVERGENT B0 ;  /* 0x0000000000007941 */ /* 0x000fea0003800200 */
.L_x_0:
[----:B------:R-:W-:Y:S04]  /*01e0*/  BSSY.RECONVERGENT B0, `(.L_x_3) ;  /* 0x0000094000007945 */ /* 0x000fe80003800200 */
[----:B------:R-:W-:Y:S05]  /*01f0*/  @P1 BRA `(.L_x_4) ;  /* 0x0000000800481947 */ /* 0x000fea0003800000 */
[----:B------:R-:W-:Y:S01]  /*0200*/  IMAD.MOV.U32 R7, RZ, RZ, R12 ;  /* 0x000000ffff077224 */ /* 0x000fe200078e000c */
[----:B------:R-:W-:Y:S01]  /*0210*/  ULOP3.LUT UR5, URZ, UR4, URZ, 0x33, !UPT ;  /* 0x00000004ff057292 */ /* 0x000fe2000f8e33ff */
[----:B------:R-:W-:Y:S01]  /*0220*/  IMAD R5, R5, 0x4, R0 ;  /* 0x0000000405057824 */ /* 0x000fe200078e0200 */
[----:B------:R-:W-:Y:S02]  /*0230*/  BSSY.RECONVERGENT B1, `(.L_x_5) ;  /* 0x0000049000017945 */ /* 0x000fe40003800200 */
[----:B------:R-:W-:-:S04]  /*0240*/  VIADDMNMX.U32 R2, R7, 0x4, R13, !PT ;  /* 0x0000000407027846 */ /* 0x000fc8000780000d */
[----:B------:R-:W-:-:S04]  /*0250*/  IADD3 R2, PT, PT, -R5, UR5, R2 ;  /* 0x0000000505027c10 */ /* 0x000fc8000fffe102 */
[C---:B------:R-:W-:Y:S02]  /*0260*/  ISETP.GE.U32.AND P0, PT, R2.reuse, 0x3c, PT ;  /* 0x0000003c0200780c */ /* 0x040fe40003f06070 */
[----:B------:R-:W-:-:S04]  /*0270*/  LEA.HI R3, R2, 0x1, RZ, 0x1e ;  /* 0x0000000102037811 */ /* 0x000fc800078ff0ff */
[----:B------:R-:W-:-:S07]  /*0280*/  LOP3.LUT R4, R3, 0xf, RZ, 0xc0, !PT ;  /* 0x0000000f03047812 */ /* 0x000fce00078ec0ff */
[----:B------:R-:W-:Y:S05]  /*0290*/  @!P0 BRA `(.L_x_6) ;  /* 0x0000000400088947 */ /* 0x000fea0003800000 */
[----:B------:R-:W-:Y:S01]  /*02a0*/  LOP3.LUT R2, R3, 0x7ffffff0, RZ, 0xc0, !PT ;  /* 0x7ffffff003027812 */ /* 0x000fe200078ec0ff */
[----:B------:R-:W-:Y:S01]  /*02b0*/  BSSY.RECONVERGENT B2, `(.L_x_7) ;  /* 0x000003f000027945 */ /* 0x000fe20003800200 */
[----:B------:R-:W-:-:S03]  /*02c0*/  IADD3 R5, PT, PT, R7, 0x20, RZ ;  /* 0x0000002007057810 */ /* 0x000fc60007ffe0ff */
[----:B------:R-:W-:-:S07]  /*02d0*/  IMAD.MOV R2, RZ, RZ, -R2 ;  /* 0x000000ffff027224 */ /* 0x000fce00078e0a02 */
.L_x_8:
[----:B------:R-:W0:Y:S01]  /*02e0*/  LDC.64 R10, c[0x0][0x388] ;  /* 0x0000e200ff0a7b82 */ /* 0x000e220000000a00 */
[C---:B------:R-:W-:Y:S01]  /*02f0*/  IADD3 R9, PT, PT, R5.reuse, -0x1c, RZ ;  /* 0xffffffe405097810 */ /* 0x040fe20007ffe0ff */
[C---:B------:R-:W-:Y:S02]  /*0300*/  VIADD R13, R5.reuse, 0xffffffe0 ;  /* 0xffffffe0050d7836 */ /* 0x040fe40000000000 */
[C---:B------:R-:W-:Y:S02]  /*0310*/  VIADD R21, R5.reuse, 0xffffffe8 ;  /* 0xffffffe805157836 */ /* 0x040fe40000000000 */
[C---:B------:R-:W-:Y:S01]  /*0320*/  VIADD R15, R5.reuse, 0xffffffec ;  /* 0xffffffec050f7836 */ /* 0x040fe20000000000 */
[C---:B------:R-:W-:Y:S01]  /*0330*/  IADD3 R17, PT, PT, R5.reuse, -0x10, RZ ;  /* 0xfffffff005117810 */ /* 0x040fe20007ffe0ff */
[C---:B------:R-:W-:Y:S01]  /*0340*/  VIADD R19, R5.reuse, 0xfffffff4 ;  /* 0xfffffff405137836 */ /* 0x040fe20000000000 */
[C---:B------:R-:W-:Y:S01]  /*0350*/  IADD3 R25, PT, PT, R5.reuse, -0x4, RZ ;  /* 0xfffffffc05197810 */ /* 0x040fe20007ffe0ff */
[----:B------:R-:W-:-:S02]  /*0360*/  VIADD R23, R5, 0xfffffff8 ;  /* 0xfffffff805177836 */ /* 0x000fc40000000000 */
[----:B0-----:R-:W-:-:S04]  /*0370*/  IMAD.WIDE.U32 R8, R9, 0x4, R10 ;  /* 0x0000000409087825 */ /* 0x001fc800078e000a */
[--C-:B------:R-:W-:Y:S02]  /*0380*/  IMAD.WIDE.U32 R12, R13, 0x4, R10.reuse ;  /* 0x000000040d0c7825 */ /* 0x100fe400078e000a */
[----:B------:R-:W2:Y:S02]  /*0390*/  LDG.E R8, desc[UR8][R8.64] ;  /* 0x0000000808087981 */ /* 0x000ea4000c1e1900 */
[--C-:B------:R-:W-:Y:S02]  /*03a0*/  IMAD.WIDE.U32 R20, R21, 0x4, R10.reuse ;  /* 0x0000000415147825 */ /* 0x100fe400078e000a */
[----:B------:R0:W2:Y:S02]  /*03b0*/  LDG.E R7, desc[UR8][R12.64] ;  /* 0x000000080c077981 */ /* 0x0000a4000c1e1900 */
[--C-:B------:R-:W-:Y:S02]  /*03c0*/  IMAD.WIDE.U32 R14, R15, 0x4, R10.reuse ;  /* 0x000000040f0e7825 */ /* 0x100fe400078e000a */
[----:B------:R-:W3:Y:S02]  /*03d0*/  LDG.E R29, desc[UR8][R20.64] ;  /* 0x00000008141d7981 */ /* 0x000ee4000c1e1900 */
[----:B------:R-:W-:-:S02]  /*03e0*/  IMAD.WIDE.U32 R16, R17, 0x4, R10 ;  /* 0x0000000411107825 */ /* 0x000fc400078e000a */
[----:B------:R-:W3:Y:S02]  /*03f0*/  LDG.E R28, desc[UR8][R14.64] ;  /* 0x000000080e1c7981 */ /* 0x000ee4000c1e1900 */
[--C-:B------:R-:W-:Y:S02]  /*0400*/  IMAD.WIDE.U32 R18, R19, 0x4, R10.reuse ;  /* 0x0000000413127825 */ /* 0x100fe400078e000a */
[----:B------:R1:W4:Y:S02]  /*0410*/  LDG.E R27, desc[UR8][R16.64] ;  /* 0x00000008101b7981 */ /* 0x000324000c1e1900 */
[--C-:B0-----:R-:W-:Y:S02]  /*0420*/  IMAD.WIDE.U32 R12, R23, 0x4, R10.reuse ;  /* 0x00000004170c7825 */ /* 0x101fe400078e000a */
[----:B------:R-:W4:Y:S02]  /*0430*/  LDG.E R26, desc[UR8][R18.64] ;  /* 0x00000008121a7981 */ /* 0x000f24000c1e1900 */
[----:B------:R-:W-:-:S02]  /*0440*/  IMAD.WIDE.U32 R22, R25, 0x4, R10 ;  /* 0x0000000419167825 */ /* 0x000fc400078e000a */
[----:B------:R0:W5:Y:S02]  /*0450*/  LDG.E R21, desc[UR8][R12.64] ;  /* 0x000000080c157981 */ /* 0x000164000c1e1900 */
[C---:B------:R-:W-:Y:S01]  /*0460*/  VIADD R25, R5.reuse, 0x4 ;  /* 0x0000000405197836 */ /* 0x040fe20000000000 */
[C---:B-1----:R-:W-:Y:S01]  /*0470*/  IADD3 R17, PT, PT, R5.reuse, 0xc, RZ ;  /* 0x0000000c05117810 */ /* 0x042fe20007ffe0ff */
[----:B------:R-:W-:Y:S01]  /*0480*/  VIADD R9, R5, 0x8 ;  /* 0x0000000805097836 */ /* 0x000fe20000000000 */
[----:B------:R1:W5:Y:S01]  /*0490*/  LDG.E R20, desc[UR8][R22.64] ;  /* 0x0000000816147981 */ /* 0x000362000c1e1900 */
[----:B------:R-:W-:-:S04]  /*04a0*/  IMAD.WIDE.U32 R24, R25, 0x4, R10 ;  /* 0x0000000419187825 */ /* 0x000fc800078e000a */
[----:B0-----:R-:W-:-:S04]  /*04b0*/  IMAD.WIDE.U32 R12, R5, 0x4, R10 ;  /* 0x00000004050c7825 */ /* 0x001fc800078e000a */
[----:B------:R-:W-:Y:S02]  /*04c0*/  VIADD R19, R5, 0x10 ;  /* 0x0000001005137836 */ /* 0x000fe40000000000 */
[--C-:B------:R-:W-:Y:S01]  /*04d0*/  IMAD.WIDE.U32 R14, R9, 0x4, R10.reuse ;  /* 0x00000004090e7825 */ /* 0x100fe200078e000a */
[----:B------:R-:W5:Y:S03]  /*04e0*/  LDG.E R12, desc[UR8][R12.64] ;  /* 0x000000080c0c7981 */ /* 0x000f66000c1e1900 */
[--C-:B------:R-:W-:Y:S01]  /*04f0*/  IMAD.WIDE.U32 R16, R17, 0x4, R10.reuse ;  /* 0x0000000411107825 */ /* 0x100fe200078e000a */
[----:B------:R0:W5:Y:S03]  /*0500*/  LDG.E R9, desc[UR8][R24.64] ;  /* 0x0000000818097981 */ /* 0x000166000c1e1900 */
[----:B-1----:R-:W-:Y:S01]  /*0510*/  VIADD R23, R5, 0x14 ;  /* 0x0000001405177836 */ /* 0x002fe20000000000 */
[----:B------:R-:W5:Y:S01]  /*0520*/  LDG.E R14, desc[UR8][R14.64] ;  /* 0x000000080e0e7981 */ /* 0x000f62000c1e1900 */
[----:B------:R-:W-:-:S03]  /*0530*/  IMAD.WIDE.U32 R18, R19, 0x4, R10 ;  /* 0x0000000413127825 */ /* 0x000fc600078e000a */
[----:B------:R-:W5:Y:S01]  /*0540*/  LDG.E R17, desc[UR8][R16.64] ;  /* 0x0000000810117981 */ /* 0x000f62000c1e1900 */
[C---:B0-----:R-:W-:Y:S01]  /*0550*/  IADD3 R25, PT, PT, R5.reuse, 0x18, RZ ;  /* 0x0000001805197810 */ /* 0x041fe20007ffe0ff */
[----:B------:R-:W-:Y:S02]  /*0560*/  VIADD R13, R5, 0x1c ;  /* 0x0000001c050d7836 */ /* 0x000fe40000000000 */
[----:B------:R-:W5:Y:S01]  /*0570*/  LDG.E R18, desc[UR8][R18.64] ;  /* 0x0000000812127981 */ /* 0x000f62000c1e1900 */
[----:B------:R-:W-:-:S04]  /*0580*/  IMAD.WIDE.U32 R22, R23, 0x4, R10 ;  /* 0x0000000417167825 */ /* 0x000fc800078e000a */
[--C-:B------:R-:W-:Y:S02]  /*0590*/  IMAD.WIDE.U32 R24, R25, 0x4, R10.reuse ;  /* 0x0000000419187825 */ /* 0x100fe400078e000a */
[----:B------:R-:W5:Y:S02]  /*05a0*/  LDG.E R23, desc[UR8][R22.64] ;  /* 0x0000000816177981 */ /* 0x000f64000c1e1900 */
[----:B------:R-:W-:Y:S02]  /*05b0*/  IMAD.WIDE.U32 R10, R13, 0x4, R10 ;  /* 0x000000040d0a7825 */ /* 0x000fe400078e000a */
[----:B------:R-:W5:Y:S04]  /*05c0*/  LDG.E R24, desc[UR8][R24.64] ;  /* 0x0000000818187981 */ /* 0x000f68000c1e1900 */
[----:B------:R-:W5:Y:S01]  /*05d0*/  LDG.E R10, desc[UR8][R10.64] ;  /* 0x000000080a0a7981 */ /* 0x000f62000c1e1900 */
[----:B------:R-:W-:-:S04]  /*05e0*/  IADD3 R2, PT, PT, R2, 0x10, RZ ;  /* 0x0000001002027810 */ /* 0x000fc80007ffe0ff */
[----:B------:R-:W-:Y:S01]  /*05f0*/  ISETP.NE.AND P0, PT, R2, RZ, PT ;  /* 0x000000ff0200720c */ /* 0x000fe20003f05270 */
[----:B------:R-:W-:Y:S01]  /*0600*/  VIADD R5, R5, 0x40 ;  /* 0x0000004005057836 */ /* 0x000fe20000000000 */
[----:B--2---:R-:W-:-:S04]  /*0610*/  IADD3 R7, PT, PT, R8, R7, R6 ;  /* 0x0000000708077210 */ /* 0x004fc80007ffe006 */
[----:B---3--:R-:W-:-:S04]  /*0620*/  IADD3 R7, PT, PT, R28, R29, R7 ;  /* 0x0000001d1c077210 */ /* 0x008fc80007ffe007 */
[----:B----4-:R-:W-:-:S04]  /*0630*/  IADD3 R7, PT, PT, R26, R27, R7 ;  /* 0x0000001b1a077210 */ /* 0x010fc80007ffe007 */
[----:B-----5:R-:W-:-:S04]  /*0640*/  IADD3 R7, PT, PT, R20, R21, R7 ;  /* 0x0000001514077210 */ /* 0x020fc80007ffe007 */
[----:B------:R-:W-:-:S04]  /*0650*/  IADD3 R7, PT, PT, R9, R12, R7 ;  /* 0x0000000c09077210 */ /* 0x000fc80007ffe007 */
[----:B------:R-:W-:-:S04]  /*0660*/  IADD3 R7, PT, PT, R17, R14, R7 ;  /* 0x0000000e11077210 */ /* 0x000fc80007ffe007 */
[----:B------:R-:W-:-:S04]  /*0670*/  IADD3 R7, PT, PT, R23, R18, R7 ;  /* 0x0000001217077210 */ /* 0x000fc80007ffe007 */
[----:B------:R-:W-:Y:S01]  /*0680*/  IADD3 R6, PT, PT, R10, R24, R7 ;  /* 0x000000180a067210 */ /* 0x000fe20007ffe007 */
[----:B------:R-:W-:Y:S06]  /*0690*/  @P0 BRA `(.L_x_8) ;  /* 0xfffffffc00100947 */ /* 0x000fec000383ffff */
[----:B------:R-:W-:Y:S05]  /*06a0*/  BSYNC.RECONVERGENT B2 ;  /* 0x0000000000027941 */ /* 0x000fea0003800200 */
.L_x_7:
[----:B------:R-:W-:-:S07]  /*06b0*/  IADD3 R7, PT, PT, R5, -0x20, RZ ;  /* 0xffffffe005077810 */ /* 0x000fce0007ffe0ff */
.L_x_6:
[----:B------:R-:W-:Y:S05]  /*06c0*/  BSYNC.RECONVERGENT B1 ;  /* 0x0000000000017941 */ /* 0x000fea0003800200 */
.L_x_5:
[----:B------:R-:W-:-:S13]  /*06d0*/  ISETP.NE.AND P0, PT, R4, RZ, PT ;  /* 0x000000ff0400720c */ /* 0x000fda0003f05270 */
[----:B------:R-:W-:Y:S05]  /*06e0*/  @!P0 BRA `(.L_x_4) ;  /* 0x00000004000c8947 */ /* 0x000fea0003800000 */
[----:B------:R-:W-:Y:S01]  /*06f0*/  ISETP.GE.U32.AND P0, PT, R4, 0x8, PT ;  /* 0x000000080400780c */ /* 0x000fe20003f06070 */
[----:B------:R-:W-:Y:S01]  /*0700*/  BSSY.RECONVERGENT B1, `(.L_x_9) ;  /* 0x0000021000017945 */ /* 0x000fe20003800200 */
[----:B------:R-:W-:-:S04]  /*0710*/  LOP3.LUT R22, R3, 0x7, RZ, 0xc0, !PT ;  /* 0x0000000703167812 */ /* 0x000fc800078ec0ff */
[----:B------:R-:W-:-:S07]  /*0720*/  ISETP.NE.AND P1, PT, R22, RZ, PT ;  /* 0x000000ff1600720c */ /* 0x000fce0003f25270 */
[----:B------:R-:W-:Y:S06]  /*0730*/  @!P0 BRA `(.L_x_10) ;  /* 0x0000000000748947 */ /* 0x000fec0003800000 */
[----:B------:R-:W0:Y:S01]  /*0740*/  LDC.64 R4, c[0x0][0x388] ;  /* 0x0000e200ff047b82 */ /* 0x000e220000000a00 */
[C---:B------:R-:W-:Y:S01]  /*0750*/  VIADD R13, R7.reuse, 0x4 ;  /* 0x00000004070d7836 */ /* 0x040fe20000000000 */
[C---:B------:R-:W-:Y:S01]  /*0760*/  IADD3 R21, PT, PT, R7.reuse, 0x8, RZ ;  /* 0x0000000807157810 */ /* 0x040fe20007ffe0ff */
[C---:B------:R-:W-:Y:S01]  /*0770*/  VIADD R17, R7.reuse, 0xc ;  /* 0x0000000c07117836 */ /* 0x040fe20000000000 */
[C---:B------:R-:W-:Y:S01]  /*0780*/  IADD3 R9, PT, PT, R7.reuse, 0x10, RZ ;  /* 0x0000001007097810 */ /* 0x040fe20007ffe0ff */
[C---:B------:R-:W-:Y:S01]  /*0790*/  VIADD R11, R7.reuse, 0x14 ;  /* 0x00000014070b7836 */ /* 0x040fe20000000000 */
[C---:B------:R-:W-:Y:S01]  /*07a0*/  IADD3 R23, PT, PT, R7.reuse, 0x18, RZ ;  /* 0x0000001807177810 */ /* 0x040fe20007ffe0ff */
[----:B------:R-:W-:Y:S02]  /*07b0*/  VIADD R25, R7, 0x1c ;  /* 0x0000001c07197836 */ /* 0x000fe40000000000 */
[----:B0-----:R-:W-:-:S04]  /*07c0*/  IMAD.WIDE.U32 R12, R13, 0x4, R4 ;  /* 0x000000040d0c7825 */ /* 0x001fc800078e0004 */
[--C-:B------:R-:W-:Y:S01]  /*07d0*/  IMAD.WIDE.U32 R18, R7, 0x4, R4.reuse ;  /* 0x0000000407127825 */ /* 0x100fe200078e0004 */
[----:B------:R0:W2:Y:S03]  /*07e0*/  LDG.E R15, desc[UR8][R12.64] ;  /* 0x000000080c0f7981 */ /* 0x0000a6000c1e1900 */
[--C-:B------:R-:W-:Y:S01]  /*07f0*/  IMAD.WIDE.U32 R16, R17, 0x4, R4.reuse ;  /* 0x0000000411107825 */ /* 0x100fe200078e0004 */
[----:B------:R-:W2:Y:S03]  /*0800*/  LDG.E R2, desc[UR8][R18.64] ;  /* 0x0000000812027981 */ /* 0x000ea6000c1e1900 */
[--C-:B------:R-:W-:Y:S02]  /*0810*/  IMAD.WIDE.U32 R20, R21, 0x4, R4.reuse ;  /* 0x0000000415147825 */ /* 0x100fe400078e0004 */
[----:B------:R-:W3:Y:S02]  /*0820*/  LDG.E R16, desc[UR8][R16.64] ;  /* 0x0000000810107981 */ /* 0x000ee4000c1e1900 */
[----:B------:R-:W-:-:S02]  /*0830*/  IMAD.WIDE.U32 R8, R9, 0x4, R4 ;  /* 0x0000000409087825 */ /* 0x000fc400078e0004 */
[----:B------:R-:W3:Y:S02]  /*0840*/  LDG.E R14, desc[UR8][R20.64] ;  /* 0x00000008140e7981 */ /* 0x000ee4000c1e1900 */
[--C-:B------:R-:W-:Y:S02]  /*0850*/  IMAD.WIDE.U32 R10, R11, 0x4, R4.reuse ;  /* 0x000000040b0a7825 */ /* 0x100fe400078e0004 */
[----:B------:R-:W4:Y:S02]  /*0860*/  LDG.E R9, desc[UR8][R8.64] ;  /* 0x0000000808097981 */ /* 0x000f24000c1e1900 */
[--C-:B0-----:R-:W-:Y:S02]  /*0870*/  IMAD.WIDE.U32 R12, R23, 0x4, R4.reuse ;  /* 0x00000004170c7825 */ /* 0x101fe400078e0004 */
[----:B------:R-:W4:Y:S02]  /*0880*/  LDG.E R10, desc[UR8][R10.64] ;  /* 0x000000080a0a7981 */ /* 0x000f24000c1e1900 */
[----:B------:R-:W-:-:S02]  /*0890*/  IMAD.WIDE.U32 R4, R25, 0x4, R4 ;  /* 0x0000000419047825 */ /* 0x000fc400078e0004 */
[----:B------:R-:W5:Y:S04]  /*08a0*/  LDG.E R13, desc[UR8][R12.64] ;  /* 0x000000080c0d7981 */ /* 0x000f68000c1e1900 */
[----:B------:R-:W5:Y:S01]  /*08b0*/  LDG.E R4, desc[UR8][R4.64] ;  /* 0x0000000804047981 */ /* 0x000f62000c1e1900 */
[----:B------:R-:W-:Y:S02]  /*08c0*/  IADD3 R7, PT, PT, R7, 0x20, RZ ;  /* 0x0000002007077810 */ /* 0x000fe40007ffe0ff */
[----:B--2---:R-:W-:-:S04]  /*08d0*/  IADD3 R15, PT, PT, R15, R2, R6 ;  /* 0x000000020f0f7210 */ /* 0x004fc80007ffe006 */
[----:B---3--:R-:W-:-:S04]  /*08e0*/  IADD3 R14, PT, PT, R16, R14, R15 ;  /* 0x0000000e100e7210 */ /* 0x008fc80007ffe00f */
[----:B----4-:R-:W-:-:S04]  /*08f0*/  IADD3 R14, PT, PT, R10, R9, R14 ;  /* 0x000000090a0e7210 */ /* 0x010fc80007ffe00e */
[----:B-----5:R-:W-:-:S07]  /*0900*/  IADD3 R6, PT, PT, R4, R13, R14 ;  /* 0x0000000d04067210 */ /* 0x020fce0007ffe00e */
.L_x_10:
[----:B------:R-:W-:Y:S05]  /*0910*/  BSYNC.RECONVERGENT B1 ;  /* 0x0000000000017941 */ /* 0x000fea0003800200 */
.L_x_9:
        /* <DEDUP_REMOVED lines=9> */
[----:B------:R-:W-:Y:S02]  /*09b0*/  VIADD R13, R7, 0xc ;  /* 0x0000000c070d7836 */ /* 0x000fe40000000000 */
[----:B0-----:R-:W-:-:S04]  /*09c0*/  IMAD.WIDE.U32 R8, R9, 0x4, R2 ;  /* 0x0000000409087825 */ /* 0x001fc800078e0002 */
[--C-:B------:R-:W-:Y:S02]  /*09d0*/  IMAD.WIDE.U32 R4, R7, 0x4, R2.reuse ;  /* 0x0000000407047825 */ /* 0x100fe400078e0002 */
[----:B------:R-:W2:Y:S02]  /*09e0*/  LDG.E R8, desc[UR8][R8.64] ;  /* 0x0000000808087981 */ /* 0x000ea4000c1e1900 */
[--C-:B------:R-:W-:Y:S02]  /*09f0*/  IMAD.WIDE.U32 R10, R11, 0x4, R2.reuse ;  /* 0x000000040b0a7825 */ /* 0x100fe400078e0002 */
[----:B------:R-:W2:Y:S02]  /*0a00*/  LDG.E R5, desc[UR8][R4.64] ;  /* 0x0000000804057981 */ /* 0x000ea4000c1e1900 */
[----:B------:R-:W-:Y:S02]  /*0a10*/  IMAD.WIDE.U32 R2, R13, 0x4, R2 ;  /* 0x000000040d027825 */ /* 0x000fe400078e0002 */
[----:B------:R-:W3:Y:S04]  /*0a20*/  LDG.E R11, desc[UR8][R10.64] ;  /* 0x000000080a0b7981 */ /* 0x000ee8000c1e1900 */
[----:B------:R-:W3:Y:S01]  /*0a30*/  LDG.E R2, desc[UR8][R2.64] ;  /* 0x0000000802027981 */ /* 0x000ee2000c1e1900 */
[----:B------:R-:W-:-:S02]  /*0a40*/  IADD3 R7, PT, PT, R7, 0x10, RZ ;  /* 0x0000001007077810 */ /* 0x000fc40007ffe0ff */
[----:B--2---:R-:W-:-:S04]  /*0a50*/  IADD3 R6, PT, PT, R8, R5, R6 ;  /* 0x0000000508067210 */ /* 0x004fc80007ffe006 */
[----:B---3--:R-:W-:-:S07]  /*0a60*/  IADD3 R6, PT, PT, R2, R11, R6 ;  /* 0x0000000b02067210 */ /* 0x008fce0007ffe006 */
.L_x_12:
[----:B------:R-:W-:Y:S05]  /*0a70*/  BSYNC.RECONVERGENT B1 ;  /* 0x0000000000017941 */ /* 0x000fea0003800200 */
.L_x_11:
[----:B------:R-:W-:Y:S05]  /*0a80*/  @!P1 BRA `(.L_x_4) ;  /* 0x0000000000249947 */ /* 0x000fea0003800000 */
[----:B------:R-:W0:Y:S01]  /*0a90*/  LDC.64 R4, c[0x0][0x388] ;  /* 0x0000e200ff047b82 */ /* 0x000e220000000a00 */
[----:B------:R-:W-:-:S07]  /*0aa0*/  IMAD.MOV R8, RZ, RZ, -R12 ;  /* 0x000000ffff087224 */ /* 0x000fce00078e0a0c */
.L_x_13:
[----:B0-----:R-:W-:-:S06]  /*0ab0*/  IMAD.WIDE.U32 R2, R7, 0x4, R4 ;  /* 0x0000000407027825 */ /* 0x001fcc00078e0004 */
[----:B------:R-:W2:Y:S01]  /*0ac0*/  LDG.E R3, desc[UR8][R2.64] ;  /* 0x0000000802037981 */ /* 0x000ea2000c1e1900 */
[----:B------:R-:W-:Y:S01]  /*0ad0*/  IADD3 R8, PT, PT, R8, 0x1, RZ ;  /* 0x0000000108087810 */ /* 0x000fe20007ffe0ff */
[----:B------:R-:W-:-:S03]  /*0ae0*/  VIADD R7, R7, 0x4 ;  /* 0x0000000407077836 */ /* 0x000fc60000000000 */
[----:B------:R-:W-:Y:S02]  /*0af0*/  ISETP.NE.AND P0, PT, R8, RZ, PT ;  /* 0x000000ff0800720c */ /* 0x000fe40003f05270 */
[----:B--2---:R-:W-:-:S11]  /*0b00*/  IADD3 R6, PT, PT, R3, R6, RZ ;  /* 0x0000000603067210 */ /* 0x004fd60007ffe0ff */
[----:B------:R-:W-:Y:S05]  /*0b10*/  @P0 BRA `(.L_x_13) ;  /* 0xfffffffc00e40947 */ /* 0x000fea000383ffff */
.L_x_4:
[----:B------:R-:W-:Y:S05]  /*0b20*/  BSYNC.RECONVERGENT B0 ;  /* 0x0000000000007941 */ /* 0x000fea0003800200 */
.L_x_3:
[----:B------:R-:W0:Y:S01]  /*0b30*/  S2R R2, SR_TID.Y ;  /* 0x0000000000027919 */ /* 0x000e220000002200 */
[----:B------:R-:W0:Y:S01]  /*0b40*/  LDCU UR4, c[0x0][0x364] ;  /* 0x00006c80ff0477ac */ /* 0x000e220008000800 */
[----:B------:R-:W0:Y:S01]  /*0b50*/  S2R R3, SR_TID.Z ;  /* 0x0000000000037919 */ /* 0x000e220000002300 */
[----:B------:R-:W1:Y:S01]  /*0b60*/  LDCU UR5, c[0x0][0x368] ;  /* 0x00006d00ff0577ac */ /* 0x000e620008000800 */
[----:B0-----:R-:W-:Y:S01]  /*0b70*/  IMAD R2, R3, UR4, R2 ;  /* 0x0000000403027c24 */ /* 0x001fe2000f8e0202 */
[----:B------:R-:W-:-:S03]  /*0b80*/  UIMAD UR4, UR6, UR4, URZ ;  /* 0x00000004060472a4 */ /* 0x000fc6000f8e02ff */
[----:B------:R-:W-:Y:S01]  /*0b90*/  IMAD R3, R2, UR6, RZ ;  /* 0x0000000602037c24 */ /* 0x000fe2000f8e02ff */
[----:B-1----:R-:W-:-:S04]  /*0ba0*/  UIMAD UR4, UR4, UR5, URZ ;  /* 0x00000005040472a4 */ /* 0x002fc8000f8e02ff */
[----:B------:R-:W-:Y:S01]  /*0bb0*/  UISETP.GE.U32.AND UP0, UPT, UR4, 0x2, UPT ;  /* 0x000000020400788c */ /* 0x000fe2000bf06070 */
[----:B------:R-:W-:-:S08]  /*0bc0*/  LOP3.LUT P0, RZ, R3, R0, RZ, 0xfc, !PT ;  /* 0x0000000003ff7212 */ /* 0x000fd0000780fcff */
[----:B------:R-:W-:Y:S05]  /*0bd0*/  BRA.U !UP0, `(.L_x_14) ;  /* 0x0000000108447547 */ /* 0x000fea000b800000 */
[----:B------:R-:W0:Y:S01]  /*0be0*/  S2UR UR6, SR_CgaCtaId ;  /* 0x00000000000679c3 */ /* 0x000e220000008800 */
[----:B------:R-:W-:Y:S01]  /*0bf0*/  UMOV UR5, 0x400 ;  /* 0x0000040000057882 */ /* 0x000fe20000000000 */
[----:B------:R-:W-:Y:S01]  /*0c00*/  IMAD.IADD R0, R3, 0x1, R0 ;  /* 0x0000000103007824 */ /* 0x000fe200078e0200 */
[----:B------:R-:W-:Y:S01]  /*0c10*/  MOV R2, UR4 ;  /* 0x0000000400027c02 */ /* 0x000fe20008000f00 */
[----:B0-----:R-:W-:-:S06]  /*0c20*/  ULEA UR5, UR6, UR5, 0x18 ;  /* 0x0000000506057291 */ /* 0x001fcc000f8ec0ff */
[----:B------:R-:W-:-:S07]  /*0c30*/  LEA R3, R0, UR5, 0x2 ;  /* 0x0000000500037c11 */ /* 0x000fce000f8e10ff */
.L_x_15:
[----:B------:R-:W-:Y:S01]  /*0c40*/  SHF.R.U32.HI R7, RZ, 0x1, R2 ;  /* 0x00000001ff077819 */ /* 0x000fe20000011602 */
[----:B------:R-:W-:Y:S01]  /*0c50*/  STS [R3], R6 ;  /* 0x0000000603007388 */ /* 0x000fe20000000800 */
[----:B------:R-:W-:Y:S02]  /*0c60*/  BAR.SYNC.DEFER_BLOCKING 0x0 ;  /* 0x0000000000007b1d */ /* 0x000fe40000010000 */
[----:B------:R-:W-:Y:S02]  /*0c70*/  ISETP.GT.U32.AND P1, PT, R7, R0, PT ;  /* 0x000000000700720c */ /* 0x000fe40003f24070 */
[----:B------:R-:W-:Y:S02]  /*0c80*/  ISETP.GT.U32.AND P2, PT, R2, 0x3, PT ;  /* 0x000000030200780c */ /* 0x000fe40003f44070 */
[----:B------:R-:W-:-:S09]  /*0c90*/  MOV R2, R7 ;  /* 0x0000000700027202 */ /* 0x000fd20000000f00 */
[----:B------:R-:W-:-:S05]  /*0ca0*/  @P1 IMAD R4, R7, 0x4, R3 ;  /* 0x0000000407041824 */ /* 0x000fca00078e0203 */
[----:B------:R-:W0:Y:S02]  /*0cb0*/  @P1 LDS R5, [R4] ;  /* 0x0000000004051984 */ /* 0x000e240000000800 */
[----:B0-----:R-:W-:Y:S01]  /*0cc0*/  @P1 IMAD.IADD R6, R6, 0x1, R5 ;  /* 0x0000000106061824 */ /* 0x001fe200078e0205 */
[----:B------:R-:W-:Y:S06]  /*0cd0*/  BAR.SYNC.DEFER_BLOCKING 0x0 ;  /* 0x0000000000007b1d */ /* 0x000fec0000010000 */
[----:B------:R-:W-:Y:S05]  /*0ce0*/  @P2 BRA `(.L_x_15) ;  /* 0xfffffffc00d42947 */ /* 0x000fea000383ffff */
.L_x_14:
[----:B------:R-:W-:Y:S05]  /*0cf0*/  @P0 EXIT ;  /* 0x000000000000094d */ /* 0x000fea0003800000 */
[----:B------:R-:W0:Y:S01]  /*0d00*/  S2R R0, SR_LANEID ;  /* 0x0000000000007919 */ /* 0x000e220000000000 */
[----:B------:R-:W1:Y:S08]  /*0d10*/  REDUX.SUM UR5, R6 ;  /* 0x00000000060573c4 */ /* 0x000e70000000c000 */
[----:B------:R-:W2:Y:S01]  /*0d20*/  LDC.64 R2, c[0x0][0x380] ;  /* 0x0000e000ff027b82 */ /* 0x000ea20000000a00 */
[----:B------:R-:W-:-:S02]  /*0d30*/  VOTEU.ANY UR4, UPT, PT ;  /* 0x0000000000047886 */ /* 0x000fc400038e0100 */
[----:B------:R-:W-:Y:S01]  /*0d40*/  UFLO.U32 UR4, UR4 ;  /* 0x00000004000472bd */ /* 0x000fe200080e0000 */
[----:B-1----:R-:W-:-:S05]  /*0d50*/  MOV R5, UR5 ;  /* 0x0000000500057c02 */ /* 0x002fca0008000f00 */
[----:B0-----:R-:W-:-:S13]  /*0d60*/  ISETP.EQ.U32.AND P0, PT, R0, UR4, PT ;  /* 0x0000000400007c0c */ /* 0x001fda000bf02070 */
[----:B--2---:R-:W-:Y:S01]  /*0d70*/  @P0 REDG.E.ADD.STRONG.GPU desc[UR8][R2.64], R5 ;  /* 0x000000050200098e */ /* 0x004fe2000c12e108 */
[----:B------:R-:W-:Y:S05]  /*0d80*/  EXIT ;  /* 0x000000000000794d */ /* 0x000fea0003800000 */
.L_x_16:
[----:B------:R-:W-:-:S00]  /*0d90*/  BRA `(.L_x_16) ;  /* 0xfffffffc00fc7947 */ /* 0x000fc0000383ffff */
[----:B------:R-:W-:-:S00]  /*0da0*/  NOP ;  /* 0x0000000000007918 */ /* 0x000fc00000000000 */
        /* <DEDUP_REMOVED lines=13> */
.L_x_19:


//--------------------- .text._Z10inc_kernelPiii  --------------------------
	.section	.text._Z10inc_kernelPiii,"ax",@progbits
	.align	128
        .global         _Z10inc_kernelPiii
        .type           _Z10inc_kernelPiii,@function
        .size           _Z10inc_kernelPiii,(.L_x_20 - _Z10inc_kernelPiii)
        .other          _Z10inc_kernelPiii,@"STO_CUDA_ENTRY STV_DEFAULT"
_Z10inc_kernelPiii:
.text._Z10inc_kernelPiii:
[----:B------:R-:W-:Y:S01]  /*0000*/  LDC R1, c[0x0][0x37c] ;  /* 0x0000df00ff017b82 */ /* 0x000fe20000000800 */
[----:B------:R-:W0:Y:S01]  /*0010*/  S2R R0, SR_TID.X ;  /* 0x0000000000007919 */ /* 0x000e220000002100 */
[----:B------:R-:W0:Y:S01]  /*0020*/  LDCU UR4, c[0x0][0x360] ;  /* 0x00006c00ff0477ac */ /* 0x000e220008000800 */
[----:B------:R-:W0:Y:S01]  /*0030*/  S2R R3, SR_CTAID.X ;  /* 0x0000000000037919 */ /* 0x000e220000002500 */
[----:B------:R-:W1:Y:S01]  /*0040*/  LDCU UR8, c[0x0][0x38c] ;  /* 0x00007180ff0877ac */ /* 0x000e620008000800 */
[----:B0-----:R-:W-:-:S05]  /*0050*/  IMAD R0, R3, UR4, R0 ;  /* 0x0000000403007c24 */ /* 0x001fca000f8e0200 */
[----:B-1----:R-:W-:-:S13]  /*0060*/  ISETP.GE.U32.AND P0, PT, R0, UR8, PT ;  /* 0x0000000800007c0c */ /* 0x002fda000bf06070 */
[----:B------:R-:W-:Y:S05]  /*0070*/  @P0 EXIT ;  /* 0x000000000000094d */ /* 0x000fea0003800000 */
[----:B------:R-:W0:Y:S01]  /*0080*/  LDC.64 R4, c[0x0][0x380] ;  /* 0x0000e000ff047b82 */ /* 0x000e220000000a00 */
[----:B------:R-:W1:Y:S01]  /*0090*/  LDCU UR5, c[0x0][0x370] ;  /* 0x00006e00ff0577ac */ /* 0x000e620008000800 */
[----:B------:R-:W2:Y:S01]  /*00a0*/  LDCU.64 UR6, c[0x0][0x358] ;  /* 0x00006b00ff0677ac */ /* 0x000ea20008000a00 */
[----:B------:R-:W3:Y:S01]  /*00b0*/  LDCU UR9, c[0x0][0x388] ;  /* 0x00007100ff0977ac */ /* 0x000ee20008000800 */
[----:B-1----:R-:W-:-:S12]  /*00c0*/  UIMAD UR4, UR4, UR5, URZ ;  /* 0x00000005040472a4 */ /* 0x002fd8000f8e02ff */
.L_x_17:
[C---:B---3--:R-:W-:Y:S01]  /*00d0*/  IADD3 R7, PT, PT, R0.reuse, UR9, RZ ;  /* 0x0000000900077c10 */ /* 0x048fe2000fffe0ff */
[C---:B0-----:R-:W-:Y:S01]  /*00e0*/  IMAD.WIDE.U32 R2, R0.reuse, 0x4, R4 ;  /* 0x0000000400027825 */ /* 0x041fe200078e0004 */
[----:B------:R-:W-:-:S04]  /*00f0*/  IADD3 R0, PT, PT, R0, UR4, RZ ;  /* 0x0000000400007c10 */ /* 0x000fc8000fffe0ff */
[----:B--2---:R1:W-:Y:S01]  /*0100*/  STG.E desc[UR6][R2.64], R7 ;  /* 0x0000000702007986 */ /* 0x0043e2000c101906 */
[----:B------:R-:W-:-:S13]  /*0110*/  ISETP.GE.U32.AND P0, PT, R0, UR8, PT ;  /* 0x0000000800007c0c */ /* 0x000fda000bf06070 */
[----:B-1----:R-:W-:Y:S05]  /*0120*/  @!P0 BRA `(.L_x_17) ;  /* 0xfffffffc00e88947 */ /* 0x002fea000383ffff */
[----:B------:R-:W-:Y:S05]  /*0130*/  EXIT ;  /* 0x000000000000794d */ /* 0x000fea0003800000 */
.L_x_18:
        /* <DEDUP_REMOVED lines=12> */
.L_x_20:


//--------------------- .nv.shared._Z10sum_kernelPiS_i --------------------------
	.section	.nv.shared._Z10sum_kernelPiS_i,"aw",@nobits
	.sectionflags	@""
	.align	16
	.zero		1024


//--------------------- .nv.shared.reserved.0     --------------------------
	.section	.nv.shared.reserved.0,"aw",@nobits
	.weak		__nv_reservedSMEM_offset_0_alias
	.size		__nv_reservedSMEM_offset_0_alias, 0, 64
	.other		__nv_reservedSMEM_offset_0_alias,@"STO_CUDA_RESERVED_SHARED STV_DEFAULT"
__nv_reservedSMEM_offset_0_alias:
	.zero		0
	.zero		64


//--------------------- .nv.shared._Z10inc_kernelPiii --------------------------
	.section	.nv.shared._Z10inc_kernelPiii,"aw",@nobits
	.sectionflags	@""
	.align	16
	.zero		1024


//--------------------- .nv.constant0._Z10sum_kernelPiS_i --------------------------
	.section	.nv.constant0._Z10sum_kernelPiS_i,"a",@progbits
	.sectionflags	@""
	.align	4
.nv.constant0._Z10sum_kernelPiS_i:
	.zero		916


//--------------------- .nv.constant0._Z10inc_kernelPiii --------------------------
	.section	.nv.constant0._Z10inc_kernelPiii,"a",@progbits
	.sectionflags	@""
	.align	4
.nv.constant0._Z10inc_kernelPiii:
	.zero		912


//--------------------- SYMBOLS --------------------------

	.type		.nv.reservedSmem.offset0,@object
	.size		.nv.reservedSmem.offset0,0x4
	.type		.nv.reservedSmem.cap,@object
	.size		.nv.reservedSmem.cap,0x4
